//
// Generated by NVIDIA NVVM Compiler
//
// Compiler Build ID: CL-36424714
// Cuda compilation tools, release 13.0, V13.0.88
// Based on NVVM 20.0.0
//

.version 9.0
.target sm_100
.address_size 64

	// .globl	_Z7softmaxPfS_i
// _ZZ7softmaxPfS_iE3sum has been demoted

.visible .entry _Z7softmaxPfS_i(
	.param .u64 .ptr .align 1 _Z7softmaxPfS_i_param_0,
	.param .u64 .ptr .align 1 _Z7softmaxPfS_i_param_1,
	.param .u32 _Z7softmaxPfS_i_param_2
)
{
	.reg .pred 	%p<13>;
	.reg .b32 	%r<27>;
	.reg .b32 	%f<98>;
	.reg .b64 	%rd<23>;
	// demoted variable
	.shared .align 4 .f32 _ZZ7softmaxPfS_iE3sum;
	ld.param.u64 	%rd8, [_Z7softmaxPfS_i_param_0];
	ld.param.u64 	%rd9, [_Z7softmaxPfS_i_param_1];
	ld.param.u32 	%r17, [_Z7softmaxPfS_i_param_2];
	cvta.to.global.u64 	%rd1, %rd9;
	mov.u32 	%r1, %tid.x;
	setp.ge.s32 	%p1, %r1, %r17;
	@%p1 bra 	$L__BB0_2;
	cvta.to.global.u64 	%rd10, %rd8;
	mul.wide.u32 	%rd11, %r1, 4;
	add.s64 	%rd12, %rd10, %rd11;
	ld.global.f32 	%f14, [%rd12];
	fma.rn.f32 	%f15, %f14, 0f3BBB989D, 0f3F000000;
	cvt.sat.f32.f32 	%f16, %f15;
	mov.f32 	%f17, 0f4B400001;
	mov.f32 	%f18, 0f437C0000;
	fma.rm.f32 	%f19, %f16, %f18, %f17;
	add.f32 	%f20, %f19, 0fCB40007F;
	neg.f32 	%f21, %f20;
	fma.rn.f32 	%f22, %f14, 0f3FB8AA3B, %f21;
	fma.rn.f32 	%f23, %f14, 0f32A57060, %f22;
	mov.b32 	%r18, %f19;
	shl.b32 	%r19, %r18, 23;
	mov.b32 	%f24, %r19;
	ex2.approx.ftz.f32 	%f25, %f23;
	mul.f32 	%f26, %f25, %f24;
	add.s64 	%rd13, %rd1, %rd11;
	st.global.f32 	[%rd13], %f26;
$L__BB0_2:
	bar.sync 	0;
	setp.ne.s32 	%p2, %r1, 0;
	@%p2 bra 	$L__BB0_17;
	mov.b32 	%r20, 0;
	st.shared.u32 	[_ZZ7softmaxPfS_iE3sum], %r20;
	setp.lt.s32 	%p3, %r17, 1;
	@%p3 bra 	$L__BB0_17;
	and.b32  	%r2, %r17, 15;
	setp.lt.u32 	%p4, %r17, 16;
	mov.b32 	%r24, 0;
	mov.f32 	%f97, 0f00000000;
	@%p4 bra 	$L__BB0_7;
	and.b32  	%r24, %r17, 2147483632;
	neg.s32 	%r22, %r24;
	add.s64 	%rd21, %rd1, 32;
	mov.f32 	%f97, 0f00000000;
$L__BB0_6:
	.pragma "nounroll";
	ld.global.f32 	%f30, [%rd21+-32];
	add.f32 	%f31, %f30, %f97;
	ld.global.f32 	%f32, [%rd21+-28];
	add.f32 	%f33, %f32, %f31;
	ld.global.f32 	%f34, [%rd21+-24];
	add.f32 	%f35, %f34, %f33;
	ld.global.f32 	%f36, [%rd21+-20];
	add.f32 	%f37, %f36, %f35;
	ld.global.f32 	%f38, [%rd21+-16];
	add.f32 	%f39, %f38, %f37;
	ld.global.f32 	%f40, [%rd21+-12];
	add.f32 	%f41, %f40, %f39;
	ld.global.f32 	%f42, [%rd21+-8];
	add.f32 	%f43, %f42, %f41;
	ld.global.f32 	%f44, [%rd21+-4];
	add.f32 	%f45, %f44, %f43;
	ld.global.f32 	%f46, [%rd21];
	add.f32 	%f47, %f46, %f45;
	ld.global.f32 	%f48, [%rd21+4];
	add.f32 	%f49, %f48, %f47;
	ld.global.f32 	%f50, [%rd21+8];
	add.f32 	%f51, %f50, %f49;
	ld.global.f32 	%f52, [%rd21+12];
	add.f32 	%f53, %f52, %f51;
	ld.global.f32 	%f54, [%rd21+16];
	add.f32 	%f55, %f54, %f53;
	ld.global.f32 	%f56, [%rd21+20];
	add.f32 	%f57, %f56, %f55;
	ld.global.f32 	%f58, [%rd21+24];
	add.f32 	%f59, %f58, %f57;
	ld.global.f32 	%f60, [%rd21+28];
	add.f32 	%f97, %f60, %f59;
	add.s32 	%r22, %r22, 16;
	add.s64 	%rd21, %rd21, 64;
	setp.ne.s32 	%p5, %r22, 0;
	@%p5 bra 	$L__BB0_6;
$L__BB0_7:
	setp.eq.s32 	%p6, %r2, 0;
	@%p6 bra 	$L__BB0_16;
	and.b32  	%r8, %r17, 7;
	setp.lt.u32 	%p7, %r2, 8;
	@%p7 bra 	$L__BB0_10;
	mul.wide.u32 	%rd14, %r24, 4;
	add.s64 	%rd15, %rd1, %rd14;
	ld.global.f32 	%f62, [%rd15];
	add.f32 	%f63, %f62, %f97;
	ld.global.f32 	%f64, [%rd15+4];
	add.f32 	%f65, %f64, %f63;
	ld.global.f32 	%f66, [%rd15+8];
	add.f32 	%f67, %f66, %f65;
	ld.global.f32 	%f68, [%rd15+12];
	add.f32 	%f69, %f68, %f67;
	ld.global.f32 	%f70, [%rd15+16];
	add.f32 	%f71, %f70, %f69;
	ld.global.f32 	%f72, [%rd15+20];
	add.f32 	%f73, %f72, %f71;
	ld.global.f32 	%f74, [%rd15+24];
	add.f32 	%f75, %f74, %f73;
	ld.global.f32 	%f76, [%rd15+28];
	add.f32 	%f97, %f76, %f75;
	add.s32 	%r24, %r24, 8;
$L__BB0_10:
	setp.eq.s32 	%p8, %r8, 0;
	@%p8 bra 	$L__BB0_16;
	and.b32  	%r11, %r17, 3;
	setp.lt.u32 	%p9, %r8, 4;
	@%p9 bra 	$L__BB0_13;
	mul.wide.u32 	%rd16, %r24, 4;
	add.s64 	%rd17, %rd1, %rd16;
	ld.global.f32 	%f78, [%rd17];
	add.f32 	%f79, %f78, %f97;
	ld.global.f32 	%f80, [%rd17+4];
	add.f32 	%f81, %f80, %f79;
	ld.global.f32 	%f82, [%rd17+8];
	add.f32 	%f83, %f82, %f81;
	ld.global.f32 	%f84, [%rd17+12];
	add.f32 	%f97, %f84, %f83;
	add.s32 	%r24, %r24, 4;
$L__BB0_13:
	setp.eq.s32 	%p10, %r11, 0;
	@%p10 bra 	$L__BB0_16;
	mul.wide.u32 	%rd18, %r24, 4;
	add.s64 	%rd22, %rd1, %rd18;
	neg.s32 	%r26, %r11;
$L__BB0_15:
	.pragma "nounroll";
	ld.global.f32 	%f85, [%rd22];
	add.f32 	%f97, %f85, %f97;
	add.s64 	%rd22, %rd22, 4;
	add.s32 	%r26, %r26, 1;
	setp.ne.s32 	%p11, %r26, 0;
	@%p11 bra 	$L__BB0_15;
$L__BB0_16:
	st.shared.f32 	[_ZZ7softmaxPfS_iE3sum], %f97;
$L__BB0_17:
	setp.ge.s32 	%p12, %r1, %r17;
	bar.sync 	0;
	@%p12 bra 	$L__BB0_19;
	mul.wide.u32 	%rd19, %r1, 4;
	add.s64 	%rd20, %rd1, %rd19;
	ld.global.f32 	%f86, [%rd20];
	ld.shared.f32 	%f87, [_ZZ7softmaxPfS_iE3sum];
	div.rn.f32 	%f88, %f86, %f87;
	st.global.f32 	[%rd20], %f88;
$L__BB0_19:
	ret;

}


// ===== COMPILED SASS (sm_100) =====

	.target	sm_100

	.elftype	@"ET_EXEC"


//--------------------- .note.nv.tkinfo           --------------------------
	.section	.note.nv.tkinfo,"",@"SHT_NOTE"
	.sectionflags	@"SHF_NOTE_NV_TKINFO"
	.tkinfo
        /*0018*/ 	.word	0x00000002
        /*0030*/ 	.string	""
        /*0030*/ 	.string	"ptxas"
        /*0030*/ 	.string	"Cuda compilation tools, release 13.0, V13.0.88"
        /*0030*/ 	.string	"Build cuda_13.0.r13.0/compiler.36424714_0"
        /*0030*/ 	.string	"-arch sm_100 -m 64 "



//--------------------- .note.nv.cuinfo           --------------------------
	.section	.note.nv.cuinfo,"",@"SHT_NOTE"
	.sectionflags	@"SHF_NOTE_NV_CUINFO"
        /*0018*/ 	.short	0x0002
        /*001a*/ 	.short	0x0064
        /*001c*/ 	.short	0x0082
	.zero		2


//--------------------- .nv.info                  --------------------------
	.section	.nv.info,"",@"SHT_CUDA_INFO"
	.align	4


	//----- nvinfo : EIATTR_REGCOUNT
	.align		4
        /*0000*/ 	.byte	0x04, 0x2f
        /*0002*/ 	.short	(.L_1 - .L_0)
	.align		4
.L_0:
        /*0004*/ 	.word	index@(_Z7softmaxPfS_i)
        /*0008*/ 	.word	0x0000001f


	//----- nvinfo : EIATTR_FRAME_SIZE
	.align		4
.L_1:
        /*000c*/ 	.byte	0x04, 0x11
        /*000e*/ 	.short	(.L_3 - .L_2)
	.align		4
.L_2:
        /*0010*/ 	.word	index@($__internal_0_$__cuda_sm3x_div_rn_noftz_f32_slowpath)
        /*0014*/ 	.word	0x00000000


	//----- nvinfo : EIATTR_FRAME_SIZE
	.align		4
.L_3:
        /*0018*/ 	.byte	0x04, 0x11
        /*001a*/ 	.short	(.L_5 - .L_4)
	.align		4
.L_4:
        /*001c*/ 	.word	index@(_Z7softmaxPfS_i)
        /*0020*/ 	.word	0x00000000


	//----- nvinfo : EIATTR_MIN_STACK_SIZE
	.align		4
.L_5:
        /*0024*/ 	.byte	0x04, 0x12
        /*0026*/ 	.short	(.L_7 - .L_6)
	.align		4
.L_6:
        /*0028*/ 	.word	index@(_Z7softmaxPfS_i)
        /*002c*/ 	.word	0x00000000
.L_7:


//--------------------- .nv.compat                --------------------------
	.section	.nv.compat,"",@"SHT_CUDA_COMPAT_INFO"
	.align	4
        /*0000*/ 	.byte	0x02, 0x09, 0x00, 0x00, 0x02, 0x02, 0x01, 0x00, 0x02, 0x05, 0x05, 0x00, 0x03, 0x07, 0x01, 0x01
        /*0010*/ 	.byte	0x02, 0x03, 0x00, 0x00, 0x02, 0x06, 0x01, 0x00, 0x04, 0x0b, 0x08, 0x00, 0x01, 0x00, 0x00, 0x00
        /*0020*/ 	.byte	0x00, 0x00, 0x00, 0x00


//--------------------- .nv.info._Z7softmaxPfS_i  --------------------------
	.section	.nv.info._Z7softmaxPfS_i,"",@"SHT_CUDA_INFO"
	.sectionflags	@""
	.align	4


	//----- nvinfo : EIATTR_CUDA_API_VERSION
	.align		4
        /*0000*/ 	.byte	0x04, 0x37
        /*0002*/ 	.short	(.L_9 - .L_8)
.L_8:
        /*0004*/ 	.word	0x00000082


	//----- nvinfo : EIATTR_KPARAM_INFO
	.align		4
.L_9:
        /*0008*/ 	.byte	0x04, 0x17
        /*000a*/ 	.short	(.L_11 - .L_10)
.L_10:
        /*000c*/ 	.word	0x00000000
        /*0010*/ 	.short	0x0002
        /*0012*/ 	.short	0x0010
        /*0014*/ 	.byte	0x00, 0xf0, 0x11, 0x00


	//----- nvinfo : EIATTR_KPARAM_INFO
	.align		4
.L_11:
        /*0018*/ 	.byte	0x04, 0x17
        /*001a*/ 	.short	(.L_13 - .L_12)
.L_12:
        /*001c*/ 	.word	0x00000000
        /*0020*/ 	.short	0x0001
        /*0022*/ 	.short	0x0008
        /*0024*/ 	.byte	0x00, 0xf5, 0x21, 0x00


	//----- nvinfo : EIATTR_KPARAM_INFO
	.align		4
.L_13:
        /*0028*/ 	.byte	0x04, 0x17
        /*002a*/ 	.short	(.L_15 - .L_14)
.L_14:
        /*002c*/ 	.word	0x00000000
        /*0030*/ 	.short	0x0000
        /*0032*/ 	.short	0x0000
        /*0034*/ 	.byte	0x00, 0xf5, 0x21, 0x00


	//----- nvinfo : EIATTR_SPARSE_MMA_MASK
	.align		4
.L_15:
        /*0038*/ 	.byte	0x03, 0x50
        /*003a*/ 	.short	0x0000


	//----- nvinfo : EIATTR_MAXREG_COUNT
	.align		4
        /*003c*/ 	.byte	0x03, 0x1b
        /*003e*/ 	.short	0x00ff


	//----- nvinfo : EIATTR_NUM_BARRIERS
	.align		4
        /*0040*/ 	.byte	0x02, 0x4c
        /*0042*/ 	.byte	0x01
	.zero		1


	//----- nvinfo : EIATTR_MERCURY_ISA_VERSION
	.align		4
        /*0044*/ 	.byte	0x03, 0x5f
        /*0046*/ 	.short	0x0101


	//----- nvinfo : EIATTR_VRC_CTA_INIT_COUNT
	.align		4
        /*0048*/ 	.byte	0x02, 0x4a
	.zero		1
	.zero		1


	//----- nvinfo : EIATTR_EXIT_INSTR_OFFSETS
	.align		4
        /*004c*/ 	.byte	0x04, 0x1c
        /*004e*/ 	.short	(.L_17 - .L_16)


	//   ....[0]....
.L_16:
        /*0050*/ 	.word	0x000008d0


	//   ....[1]....
        /*0054*/ 	.word	0x00000a30


	//----- nvinfo : EIATTR_CRS_STACK_SIZE
	.align		4
.L_17:
        /*0058*/ 	.byte	0x04, 0x1e
        /*005a*/ 	.short	(.L_19 - .L_18)
.L_18:
        /*005c*/ 	.word	0x00000000


	//----- nvinfo : EIATTR_CBANK_PARAM_SIZE
	.align		4
.L_19:
        /*0060*/ 	.byte	0x03, 0x19
        /*0062*/ 	.short	0x0014


	//----- nvinfo : EIATTR_PARAM_CBANK
	.align		4
        /*0064*/ 	.byte	0x04, 0x0a
        /*0066*/ 	.short	(.L_21 - .L_20)
	.align		4
.L_20:
        /*0068*/ 	.word	index@(.nv.constant0._Z7softmaxPfS_i)
        /*006c*/ 	.short	0x0380
        /*006e*/ 	.short	0x0014


	//----- nvinfo : EIATTR_SW_WAR
	.align		4
.L_21:
        /*0070*/ 	.byte	0x04, 0x36
        /*0072*/ 	.short	(.L_23 - .L_22)
.L_22:
        /*0074*/ 	.word	0x00000008
.L_23:


//--------------------- .nv.callgraph             --------------------------
	.section	.nv.callgraph,"",@"SHT_CUDA_CALLGRAPH"
	.align	4
	.sectionentsize	8
	.align		4
        /*0000*/ 	.word	0x00000000
	.align		4
        /*0004*/ 	.word	0xffffffff
	.align		4
        /*0008*/ 	.word	0x00000000
	.align		4
        /*000c*/ 	.word	0xfffffffe
	.align		4
        /*0010*/ 	.word	0x00000000
	.align		4
        /*0014*/ 	.word	0xfffffffd
	.align		4
        /*0018*/ 	.word	0x00000000
	.align		4
        /*001c*/ 	.word	0xfffffffc


//--------------------- .text._Z7softmaxPfS_i     --------------------------
	.section	.text._Z7softmaxPfS_i,"ax",@progbits
	.align	128
        .global         _Z7softmaxPfS_i
        .type           _Z7softmaxPfS_i,@function
        .size           _Z7softmaxPfS_i,(.L_x_24 - _Z7softmaxPfS_i)
        .other          _Z7softmaxPfS_i,@"STO_CUDA_ENTRY STV_DEFAULT"
_Z7softmaxPfS_i:
.text._Z7softmaxPfS_i:
[----:B------:R-:W-:Y:S01]  /*0000*/  LDC R1, c[0x0][0x37c] ;  /* 0x0000df00ff017b82 */ /* 0x000fe20000000800 */
[----:B------:R-:W0:Y:S01]  /*0010*/  S2R R0, SR_TID.X ;  /* 0x0000000000007919 */ /* 0x000e220000002100 */
[----:B------:R-:W0:Y:S01]  /*0020*/  LDCU UR12, c[0x0][0x390] ;  /* 0x00007200ff0c77ac */ /* 0x000e220008000800 */
[----:B------:R-:W-:Y:S01]  /*0030*/  BSSY.RECONVERGENT B0, `(.L_x_0) ;  /* 0x0000014000007945 */ /* 0x000fe20003800200 */
[----:B------:R-:W1:Y:S01]  /*0040*/  LDCU.64 UR10, c[0x0][0x358] ;  /* 0x00006b00ff0a77ac */ /* 0x000e620008000a00 */
[----:B0-----:R-:W-:-:S13]  /*0050*/  ISETP.GE.AND P0, PT, R0, UR12, PT ;  /* 0x0000000c00007c0c */ /* 0x001fda000bf06270 */
[----:B-1----:R-:W-:Y:S05]  /*0060*/  @P0 BRA `(.L_x_1) ;  /* 0x0000000000400947 */ /* 0x002fea0003800000 */
[----:B------:R-:W0:Y:S02]  /*0070*/  LDC.64 R2, c[0x0][0x380] ;  /* 0x0000e000ff027b82 */ /* 0x000e240000000a00 */
[----:B0-----:R-:W-:-:S06]  /*0080*/  IMAD.WIDE.U32 R2, R0, 0x4, R2 ;  /* 0x0000000400027825 */ /* 0x001fcc00078e0002 */
[----:B------:R-:W2:Y:S01]  /*0090*/  LDG.E R2, desc[UR10][R2.64] ;  /* 0x0000000a02027981 */ /* 0x000ea2000c1e1900 */
[----:B------:R-:W-:Y:S02]  /*00a0*/  HFMA2 R5, -RZ, RZ, 0.96630859375, -0.0022525787353515625 ;  /* 0x3bbb989dff057431 */ /* 0x000fe400000001ff */
[----:B------:R-:W-:-:S03]  /*00b0*/  IMAD.MOV.U32 R7, RZ, RZ, 0x437c0000 ;  /* 0x437c0000ff077424 */ /* 0x000fc600078e00ff */
[----:B--2---:R-:W-:-:S04]  /*00c0*/  FFMA.SAT R4, R2, R5, 0.5 ;  /* 0x3f00000002047423 */ /* 0x004fc80000002005 */
[----:B------:R-:W-:Y:S02]  /*00d0*/  FFMA.RM R6, R4, R7, 12582913 ;  /* 0x4b40000104067423 */ /* 0x000fe40000004007 */
[----:B------:R-:W0:Y:S02]  /*00e0*/  LDC.64 R4, c[0x0][0x388] ;  /* 0x0000e200ff047b82 */ /* 0x000e240000000a00 */
[C---:B------:R-:W-:Y:S01]  /*00f0*/  FADD R7, R6.reuse, -12583039 ;  /* 0xcb40007f06077421 */ /* 0x040fe20000000000 */
[----:B------:R-:W-:-:S03]  /*0100*/  SHF.L.U32 R6, R6, 0x17, RZ ;  /* 0x0000001706067819 */ /* 0x000fc600000006ff */
[----:B------:R-:W-:-:S04]  /*0110*/  FFMA R7, R2, 1.4426950216293334961, -R7 ;  /* 0x3fb8aa3b02077823 */ /* 0x000fc80000000807 */
[----:B------:R-:W-:-:S06]  /*0120*/  FFMA R7, R2, 1.925963033500011079e-08, R7 ;  /* 0x32a5706002077823 */ /* 0x000fcc0000000007 */
[----:B------:R-:W1:Y:S01]  /*0130*/  MUFU.EX2 R7, R7 ;  /* 0x0000000700077308 */ /* 0x000e620000000800 */
[----:B0-----:R-:W-:-:S04]  /*0140*/  IMAD.WIDE.U32 R2, R0, 0x4, R4 ;  /* 0x0000000400027825 */ /* 0x001fc800078e0004 */
[----:B-1----:R-:W-:-:S05]  /*0150*/  FMUL R5, R6, R7 ;  /* 0x0000000706057220 */ /* 0x002fca0000400000 */
[----:B------:R0:W-:Y:S02]  /*0160*/  STG.E desc[UR10][R2.64], R5 ;  /* 0x0000000502007986 */ /* 0x0001e4000c10190a */
.L_x_1:
[----:B------:R-:W-:Y:S05]  /*0170*/  BSYNC.RECONVERGENT B0 ;  /* 0x0000000000007941 */ /* 0x000fea0003800200 */
.L_x_0:
[----:B------:R-:W-:Y:S01]  /*0180*/  BAR.SYNC.DEFER_BLOCKING 0x0 ;  /* 0x0000000000007b1d */ /* 0x000fe20000010000 */
[----:B------:R-:W-:-:S05]  /*0190*/  ISETP.NE.AND P1, PT, R0, RZ, PT ;  /* 0x000000ff0000720c */ /* 0x000fca0003f25270 */
[----:B------:R-:W-:Y:S08]  /*01a0*/  BSSY.RECONVERGENT B0, `(.L_x_2) ;  /* 0x0000071000007945 */ /* 0x000ff00003800200 */
[----:B------:R-:W-:Y:S05]  /*01b0*/  @P1 BRA `(.L_x_3) ;  /* 0x0000000400bc1947 */ /* 0x000fea0003800000 */
[----:B------:R-:W1:Y:S01]  /*01c0*/  S2UR UR5, SR_CgaCtaId ;  /* 0x00000000000579c3 */ /* 0x000e620000008800 */
[----:B------:R-:W-:Y:S01]  /*01d0*/  UMOV UR4, 0x400 ;  /* 0x0000040000047882 */ /* 0x000fe20000000000 */
[----:B------:R-:W-:Y:S02]  /*01e0*/  UISETP.GE.AND UP0, UPT, UR12, 0x1, UPT ;  /* 0x000000010c00788c */ /* 0x000fe4000bf06270 */
[----:B-1----:R-:W-:-:S09]  /*01f0*/  ULEA UR4, UR5, UR4, 0x18 ;  /* 0x0000000405047291 */ /* 0x002fd2000f8ec0ff */
[----:B------:R-:W-:Y:S01]  /*0200*/  STS [UR4], RZ ;  /* 0x000000ffff007988 */ /* 0x000fe20008000804 */
[----:B------:R-:W-:Y:S05]  /*0210*/  BRA.U !UP0, `(.L_x_3) ;  /* 0x0000000508a47547 */ /* 0x000fea000b800000 */
[----:B------:R-:W-:Y:S01]  /*0220*/  UISETP.GE.U32.AND UP1, UPT, UR12, 0x10, UPT ;  /* 0x000000100c00788c */ /* 0x000fe2000bf26070 */
[----:B0-----:R-:W-:Y:S01]  /*0230*/  CS2R R4, SRZ ;  /* 0x0000000000047805 */ /* 0x001fe2000001ff00 */
[----:B------:R-:W-:-:S04]  /*0240*/  ULOP3.LUT UR8, UR12, 0xf, URZ, 0xc0, !UPT ;  /* 0x0000000f0c087892 */ /* 0x000fc8000f8ec0ff */
[----:B------:R-:W-:-:S03]  /*0250*/  UISETP.NE.AND UP0, UPT, UR8, URZ, UPT ;  /* 0x000000ff0800728c */ /* 0x000fc6000bf05270 */
[----:B------:R-:W-:Y:S08]  /*0260*/  BRA.U !UP1, `(.L_x_4) ;  /* 0x0000000109b87547 */ /* 0x000ff0000b800000 */
[----:B------:R-:W0:Y:S01]  /*0270*/  LDCU.64 UR6, c[0x0][0x388] ;  /* 0x00007100ff0677ac */ /* 0x000e220008000a00 */
[----:B------:R-:W-:Y:S01]  /*0280*/  IMAD.MOV.U32 R4, RZ, RZ, RZ ;  /* 0x000000ffff047224 */ /* 0x000fe200078e00ff */
[----:B------:R-:W-:-:S06]  /*0290*/  ULOP3.LUT UR9, UR12, 0x7ffffff0, URZ, 0xc0, !UPT ;  /* 0x7ffffff00c097892 */ /* 0x000fcc000f8ec0ff */
[----:B------:R-:W-:Y:S01]  /*02a0*/  MOV R5, UR9 ;  /* 0x0000000900057c02 */ /* 0x000fe20008000f00 */
[----:B0-----:R-:W-:-:S04]  /*02b0*/  UIADD3 UR5, UP1, UPT, UR6, 0x20, URZ ;  /* 0x0000002006057890 */ /* 0x001fc8000ff3e0ff */
[----:B------:R-:W-:Y:S02]  /*02c0*/  UIADD3.X UR6, UPT, UPT, URZ, UR7, URZ, UP1, !UPT ;  /* 0x00000007ff067290 */ /* 0x000fe40008ffe4ff */
[----:B------:R-:W-:Y:S01]  /*02d0*/  IMAD.U32 R2, RZ, RZ, UR5 ;  /* 0x00000005ff027e24 */ /* 0x000fe2000f8e00ff */
[----:B------:R-:W-:-:S03]  /*02e0*/  UIADD3 UR7, UPT, UPT, -UR9, URZ, URZ ;  /* 0x000000ff09077290 */ /* 0x000fc6000fffe1ff */
[----:B------:R-:W-:-:S09]  /*02f0*/  MOV R3, UR6 ;  /* 0x0000000600037c02 */ /* 0x000fd20008000f00 */
.L_x_5:
[----:B------:R-:W2:Y:S04]  /*0300*/  LDG.E R13, desc[UR10][R2.64+-0x20] ;  /* 0xffffe00a020d7981 */ /* 0x000ea8000c1e1900 */
[----:B------:R-:W3:Y:S04]  /*0310*/  LDG.E R14, desc[UR10][R2.64+-0x1c] ;  /* 0xffffe40a020e7981 */ /* 0x000ee8000c1e1900 */
[----:B------:R-:W4:Y:S04]  /*0320*/  LDG.E R16, desc[UR10][R2.64+-0x18] ;  /* 0xffffe80a02107981 */ /* 0x000f28000c1e1900 */
[----:B------:R-:W5:Y:S04]  /*0330*/  LDG.E R18, desc[UR10][R2.64+-0x14] ;  /* 0xffffec0a02127981 */ /* 0x000f68000c1e1900 */
        /* <DEDUP_REMOVED lines=11> */
[----:B------:R0:W5:Y:S01]  /*03f0*/  LDG.E R6, desc[UR10][R2.64+0x1c] ;  /* 0x00001c0a02067981 */ /* 0x000162000c1e1900 */
[----:B------:R-:W-:-:S04]  /*0400*/  UIADD3 UR7, UPT, UPT, UR7, 0x10, URZ ;  /* 0x0000001007077890 */ /* 0x000fc8000fffe0ff */
[----:B------:R-:W-:Y:S01]  /*0410*/  UISETP.NE.AND UP1, UPT, UR7, URZ, UPT ;  /* 0x000000ff0700728c */ /* 0x000fe2000bf25270 */
[----:B0-----:R-:W-:-:S05]  /*0420*/  IADD3 R2, P1, PT, R2, 0x40, RZ ;  /* 0x0000004002027810 */ /* 0x001fca0007f3e0ff */
[----:B------:R-:W-:Y:S02]  /*0430*/  IMAD.X R3, RZ, RZ, R3, P1 ;  /* 0x000000ffff037224 */ /* 0x000fe400008e0603 */
[----:B--2---:R-:W-:-:S04]  /*0440*/  FADD R13, R13, R4 ;  /* 0x000000040d0d7221 */ /* 0x004fc80000000000 */
[----:B---3--:R-:W-:-:S04]  /*0450*/  FADD R13, R13, R14 ;  /* 0x0000000e0d0d7221 */ /* 0x008fc80000000000 */
[----:B----4-:R-:W-:-:S04]  /*0460*/  FADD R13, R13, R16 ;  /* 0x000000100d0d7221 */ /* 0x010fc80000000000 */
[----:B-----5:R-:W-:-:S04]  /*0470*/  FADD R13, R13, R18 ;  /* 0x000000120d0d7221 */ /* 0x020fc80000000000 */
[----:B------:R-:W-:-:S04]  /*0480*/  FADD R13, R13, R20 ;  /* 0x000000140d0d7221 */ /* 0x000fc80000000000 */
        /* <DEDUP_REMOVED lines=10> */
[----:B------:R-:W-:Y:S01]  /*0530*/  FADD R4, R7, R6 ;  /* 0x0000000607047221 */ /* 0x000fe20000000000 */
[----:B------:R-:W-:Y:S06]  /*0540*/  BRA.U UP1, `(.L_x_5) ;  /* 0xfffffffd016c7547 */ /* 0x000fec000b83ffff */
.L_x_4:
[----:B------:R-:W-:Y:S05]  /*0550*/  BRA.U !UP0, `(.L_x_6) ;  /* 0x0000000108d07547 */ /* 0x000fea000b800000 */
[----:B------:R-:W-:Y:S02]  /*0560*/  UISETP.GE.U32.AND UP0, UPT, UR8, 0x8, UPT ;  /* 0x000000080800788c */ /* 0x000fe4000bf06070 */
[----:B------:R-:W-:-:S04]  /*0570*/  ULOP3.LUT UR6, UR12, 0x7, URZ, 0xc0, !UPT ;  /* 0x000000070c067892 */ /* 0x000fc8000f8ec0ff */
[----:B------:R-:W-:-:S03]  /*0580*/  UISETP.NE.AND UP1, UPT, UR6, URZ, UPT ;  /* 0x000000ff0600728c */ /* 0x000fc6000bf25270 */
[----:B------:R-:W-:Y:S08]  /*0590*/  BRA.U !UP0, `(.L_x_7) ;  /* 0x00000001084c7547 */ /* 0x000ff0000b800000 */
[----:B------:R-:W0:Y:S02]  /*05a0*/  LDC.64 R2, c[0x0][0x388] ;  /* 0x0000e200ff027b82 */ /* 0x000e240000000a00 */
[----:B0-----:R-:W-:-:S05]  /*05b0*/  IMAD.WIDE.U32 R2, R5, 0x4, R2 ;  /* 0x0000000405027825 */ /* 0x001fca00078e0002 */
[----:B------:R-:W2:Y:S04]  /*05c0*/  LDG.E R7, desc[UR10][R2.64] ;  /* 0x0000000a02077981 */ /* 0x000ea8000c1e1900 */
[----:B------:R-:W3:Y:S04]  /*05d0*/  LDG.E R6, desc[UR10][R2.64+0x4] ;  /* 0x0000040a02067981 */ /* 0x000ee8000c1e1900 */
[----:B------:R-:W4:Y:S04]  /*05e0*/  LDG.E R9, desc[UR10][R2.64+0x8] ;  /* 0x0000080a02097981 */ /* 0x000f28000c1e1900 */
[----:B------:R-:W5:Y:S04]  /*05f0*/  LDG.E R11, desc[UR10][R2.64+0xc] ;  /* 0x00000c0a020b7981 */ /* 0x000f68000c1e1900 */
[----:B------:R-:W5:Y:S04]  /*0600*/  LDG.E R13, desc[UR10][R2.64+0x10] ;  /* 0x0000100a020d7981 */ /* 0x000f68000c1e1900 */
[----:B------:R-:W5:Y:S04]  /*0610*/  LDG.E R15, desc[UR10][R2.64+0x14] ;  /* 0x0000140a020f7981 */ /* 0x000f68000c1e1900 */
[----:B------:R-:W5:Y:S04]  /*0620*/  LDG.E R17, desc[UR10][R2.64+0x18] ;  /* 0x0000180a02117981 */ /* 0x000f68000c1e1900 */
[----:B------:R-:W5:Y:S01]  /*0630*/  LDG.E R19, desc[UR10][R2.64+0x1c] ;  /* 0x00001c0a02137981 */ /* 0x000f62000c1e1900 */
[----:B------:R-:W-:Y:S01]  /*0640*/  IADD3 R5, PT, PT, R5, 0x8, RZ ;  /* 0x0000000805057810 */ /* 0x000fe20007ffe0ff */
[----:B--2---:R-:W-:-:S04]  /*0650*/  FADD R7, R4, R7 ;  /* 0x0000000704077221 */ /* 0x004fc80000000000 */
[----:B---3--:R-:W-:-:S04]  /*0660*/  FADD R6, R7, R6 ;  /* 0x0000000607067221 */ /* 0x008fc80000000000 */
[----:B----4-:R-:W-:-:S04]  /*0670*/  FADD R6, R6, R9 ;  /* 0x0000000906067221 */ /* 0x010fc80000000000 */
[----:B-----5:R-:W-:-:S04]  /*0680*/  FADD R6, R6, R11 ;  /* 0x0000000b06067221 */ /* 0x020fc80000000000 */
[----:B------:R-:W-:-:S04]  /*0690*/  FADD R6, R6, R13 ;  /* 0x0000000d06067221 */ /* 0x000fc80000000000 */
[----:B------:R-:W-:-:S04]  /*06a0*/  FADD R6, R6, R15 ;  /* 0x0000000f06067221 */ /* 0x000fc80000000000 */
[----:B------:R-:W-:-:S04]  /*06b0*/  FADD R6, R6, R17 ;  /* 0x0000001106067221 */ /* 0x000fc80000000000 */
[----:B------:R-:W-:-:S07]  /*06c0*/  FADD R4, R6, R19 ;  /* 0x0000001306047221 */ /* 0x000fce0000000000 */
.L_x_7:
        /* <DEDUP_REMOVED lines=10> */
[----:B------:R-:W5:Y:S01]  /*0770*/  LDG.E R11, desc[UR10][R2.64+0xc] ;  /* 0x00000c0a020b7981 */ /* 0x000f62000c1e1900 */
[----:B------:R-:W-:-:S02]  /*0780*/  VIADD R5, R5, 0x4 ;  /* 0x0000000405057836 */ /* 0x000fc40000000000 */
[----:B--2---:R-:W-:-:S04]  /*0790*/  FADD R7, R4, R7 ;  /* 0x0000000704077221 */ /* 0x004fc80000000000 */
[----:B---3--:R-:W-:-:S04]  /*07a0*/  FADD R6, R7, R6 ;  /* 0x0000000607067221 */ /* 0x008fc80000000000 */
[----:B----4-:R-:W-:-:S04]  /*07b0*/  FADD R6, R6, R9 ;  /* 0x0000000906067221 */ /* 0x010fc80000000000 */
[----:B-----5:R-:W-:-:S07]  /*07c0*/  FADD R4, R6, R11 ;  /* 0x0000000b06047221 */ /* 0x020fce0000000000 */
.L_x_8:
[----:B------:R-:W-:Y:S05]  /*07d0*/  BRA.U !UP1, `(.L_x_6) ;  /* 0x0000000109307547 */ /* 0x000fea000b800000 */
[----:B------:R-:W0:Y:S01]  /*07e0*/  LDC.64 R2, c[0x0][0x388] ;  /* 0x0000e200ff027b82 */ /* 0x000e220000000a00 */
[----:B------:R-:W-:Y:S01]  /*07f0*/  UIADD3 UR5, UPT, UPT, -UR5, URZ, URZ ;  /* 0x000000ff05057290 */ /* 0x000fe2000fffe1ff */
[----:B0-----:R-:W-:-:S05]  /*0800*/  IMAD.WIDE.U32 R2, R5, 0x4, R2 ;  /* 0x0000000405027825 */ /* 0x001fca00078e0002 */
[----:B------:R-:W-:-:S07]  /*0810*/  MOV R5, R3 ;  /* 0x0000000300057202 */ /* 0x000fce0000000f00 */
.L_x_9:
[----:B------:R-:W-:-:S06]  /*0820*/  IMAD.MOV.U32 R3, RZ, RZ, R5 ;  /* 0x000000ffff037224 */ /* 0x000fcc00078e0005 */
[----:B------:R0:W2:Y:S01]  /*0830*/  LDG.E R3, desc[UR10][R2.64] ;  /* 0x0000000a02037981 */ /* 0x0000a2000c1e1900 */
[----:B------:R-:W-:-:S04]  /*0840*/  UIADD3 UR5, UPT, UPT, UR5, 0x1, URZ ;  /* 0x0000000105057890 */ /* 0x000fc8000fffe0ff */
[----:B------:R-:W-:Y:S01]  /*0850*/  UISETP.NE.AND UP0, UPT, UR5, URZ, UPT ;  /* 0x000000ff0500728c */ /* 0x000fe2000bf05270 */
[----:B0-----:R-:W-:-:S04]  /*0860*/  IADD3 R2, P1, PT, R2, 0x4, RZ ;  /* 0x0000000402027810 */ /* 0x001fc80007f3e0ff */
[----:B------:R-:W-:Y:S01]  /*0870*/  IADD3.X R5, PT, PT, RZ, R5, RZ, P1, !PT ;  /* 0x00000005ff057210 */ /* 0x000fe20000ffe4ff */
[----:B--2---:R-:W-:-:S03]  /*0880*/  FADD R4, R3, R4 ;  /* 0x0000000403047221 */ /* 0x004fc60000000000 */
[----:B------:R-:W-:Y:S05]  /*0890*/  BRA.U UP0, `(.L_x_9) ;  /* 0xfffffffd00e07547 */ /* 0x000fea000b83ffff */
.L_x_6:
[----:B------:R1:W-:Y:S02]  /*08a0*/  STS [UR4], R4 ;  /* 0x00000004ff007988 */ /* 0x0003e40008000804 */
.L_x_3:
[----:B------:R-:W-:Y:S05]  /*08b0*/  BSYNC.RECONVERGENT B0 ;  /* 0x0000000000007941 */ /* 0x000fea0003800200 */
.L_x_2:
[----:B------:R-:W-:Y:S06]  /*08c0*/  BAR.SYNC.DEFER_BLOCKING 0x0 ;  /* 0x0000000000007b1d */ /* 0x000fec0000010000 */
[----:B------:R-:W-:Y:S05]  /*08d0*/  @P0 EXIT ;  /* 0x000000000000094d */ /* 0x000fea0003800000 */
[----:B01----:R-:W0:Y:S02]  /*08e0*/  LDC.64 R4, c[0x0][0x388] ;  /* 0x0000e200ff047b82 */ /* 0x003e240000000a00 */
[----:B0-----:R-:W-:-:S05]  /*08f0*/  IMAD.WIDE.U32 R4, R0, 0x4, R4 ;  /* 0x0000000400047825 */ /* 0x001fca00078e0004 */
[----:B------:R-:W2:Y:S01]  /*0900*/  LDG.E R0, desc[UR10][R4.64] ;  /* 0x0000000a04007981 */ /* 0x000ea2000c1e1900 */
[----:B------:R-:W0:Y:S01]  /*0910*/  S2UR UR5, SR_CgaCtaId ;  /* 0x00000000000579c3 */ /* 0x000e220000008800 */
[----:B------:R-:W-:Y:S01]  /*0920*/  UMOV UR4, 0x400 ;  /* 0x0000040000047882 */ /* 0x000fe20000000000 */
[----:B------:R-:W-:Y:S01]  /*0930*/  BSSY.RECONVERGENT B0, `(.L_x_10) ;  /* 0x000000e000007945 */ /* 0x000fe20003800200 */
[----:B0-----:R-:W-:-:S09]  /*0940*/  ULEA UR4, UR5, UR4, 0x18 ;  /* 0x0000000405047291 */ /* 0x001fd2000f8ec0ff */
[----:B------:R-:W0:Y:S02]  /*0950*/  LDS R3, [UR4] ;  /* 0x00000004ff037984 */ /* 0x000e240008000800 */
[----:B0-----:R-:W0:Y:S02]  /*0960*/  MUFU.RCP R2, R3 ;  /* 0x0000000300027308 */ /* 0x001e240000001000 */
[----:B0-----:R-:W-:-:S04]  /*0970*/  FFMA R7, -R3, R2, 1 ;  /* 0x3f80000003077423 */ /* 0x001fc80000000102 */
[----:B------:R-:W-:Y:S02]  /*0980*/  FFMA R7, R2, R7, R2 ;  /* 0x0000000702077223 */ /* 0x000fe40000000002 */
[----:B--2---:R-:W0:Y:S02]  /*0990*/  FCHK P0, R0, R3 ;  /* 0x0000000300007302 */ /* 0x004e240000000000 */
[----:B------:R-:W-:-:S04]  /*09a0*/  FFMA R2, R0, R7, RZ ;  /* 0x0000000700027223 */ /* 0x000fc800000000ff */
[----:B------:R-:W-:-:S04]  /*09b0*/  FFMA R6, -R3, R2, R0 ;  /* 0x0000000203067223 */ /* 0x000fc80000000100 */
[----:B------:R-:W-:Y:S01]  /*09c0*/  FFMA R7, R7, R6, R2 ;  /* 0x0000000607077223 */ /* 0x000fe20000000002 */
[----:B0-----:R-:W-:Y:S06]  /*09d0*/  @!P0 BRA `(.L_x_11) ;  /* 0x00000000000c8947 */ /* 0x001fec0003800000 */
[----:B------:R-:W-:-:S07]  /*09e0*/  MOV R2, 0xa00 ;  /* 0x00000a0000027802 */ /* 0x000fce0000000f00 */
[----:B------:R-:W-:Y:S05]  /*09f0*/  CALL.REL.NOINC `($__internal_0_$__cuda_sm3x_div_rn_noftz_f32_slowpath) ;  /* 0x0000000000107944 */ /* 0x000fea0003c00000 */
[----:B------:R-:W-:-:S07]  /*0a00*/  MOV R7, R0 ;  /* 0x0000000000077202 */ /* 0x000fce0000000f00 */
.L_x_11:
[----:B------:R-:W-:Y:S05]  /*0a10*/  BSYNC.RECONVERGENT B0 ;  /* 0x0000000000007941 */ /* 0x000fea0003800200 */
.L_x_10:
[----:B------:R-:W-:Y:S01]  /*0a20*/  STG.E desc[UR10][R4.64], R7 ;  /* 0x0000000704007986 */ /* 0x000fe2000c10190a */
[----:B------:R-:W-:Y:S05]  /*0a30*/  EXIT ;  /* 0x000000000000794d */ /* 0x000fea0003800000 */
        .weak           $__internal_0_$__cuda_sm3x_div_rn_noftz_f32_slowpath
        .type           $__internal_0_$__cuda_sm3x_div_rn_noftz_f32_slowpath,@function
        .size           $__internal_0_$__cuda_sm3x_div_rn_noftz_f32_slowpath,(.L_x_24 - $__internal_0_$__cuda_sm3x_div_rn_noftz_f32_slowpath)
$__internal_0_$__cuda_sm3x_div_rn_noftz_f32_slowpath:
[--C-:B------:R-:W-:Y:S01]  /*0a40*/  SHF.R.U32.HI R7, RZ, 0x17, R3.reuse ;  /* 0x00000017ff077819 */ /* 0x100fe20000011603 */
[----:B------:R-:W-:Y:S01]  /*0a50*/  BSSY.RECONVERGENT B1, `(.L_x_12) ;  /* 0x0000064000017945 */ /* 0x000fe20003800200 */
[----:B------:R-:W-:Y:S01]  /*0a60*/  SHF.R.U32.HI R6, RZ, 0x17, R0 ;  /* 0x00000017ff067819 */ /* 0x000fe20000011600 */
[----:B------:R-:W-:Y:S01]  /*0a70*/  IMAD.MOV.U32 R9, RZ, RZ, R3 ;  /* 0x000000ffff097224 */ /* 0x000fe200078e0003 */
[----:B------:R-:W-:Y:S02]  /*0a80*/  LOP3.LUT R7, R7, 0xff, RZ, 0xc0, !PT ;  /* 0x000000ff07077812 */ /* 0x000fe400078ec0ff */
[----:B------:R-:W-:Y:S02]  /*0a90*/  LOP3.LUT R6, R6, 0xff, RZ, 0xc0, !PT ;  /* 0x000000ff06067812 */ /* 0x000fe400078ec0ff */
[----:B------:R-:W-:Y:S01]  /*0aa0*/  MOV R8, R0 ;  /* 0x0000000000087202 */ /* 0x000fe20000000f00 */
[----:B------:R-:W-:Y:S01]  /*0ab0*/  VIADD R12, R7, 0xffffffff ;  /* 0xffffffff070c7836 */ /* 0x000fe20000000000 */
[----:B------:R-:W-:-:S04]  /*0ac0*/  IADD3 R11, PT, PT, R6, -0x1, RZ ;  /* 0xffffffff060b7810 */ /* 0x000fc80007ffe0ff */
[----:B------:R-:W-:-:S04]  /*0ad0*/  ISETP.GT.U32.AND P0, PT, R12, 0xfd, PT ;  /* 0x000000fd0c00780c */ /* 0x000fc80003f04070 */
[----:B------:R-:W-:-:S13]  /*0ae0*/  ISETP.GT.U32.OR P0, PT, R11, 0xfd, P0 ;  /* 0x000000fd0b00780c */ /* 0x000fda0000704470 */
[----:B------:R-:W-:Y:S01]  /*0af0*/  @!P0 MOV R10, RZ ;  /* 0x000000ff000a8202 */ /* 0x000fe20000000f00 */
[----:B------:R-:W-:Y:S06]  /*0b00*/  @!P0 BRA `(.L_x_13) ;  /* 0x00000000005c8947 */ /* 0x000fec0003800000 */
[----:B------:R-:W-:Y:S02]  /*0b10*/  FSETP.GTU.FTZ.AND P0, PT, |R0|, +INF , PT ;  /* 0x7f8000000000780b */ /* 0x000fe40003f1c200 */
[----:B------:R-:W-:-:S04]  /*0b20*/  FSETP.GTU.FTZ.AND P1, PT, |R3|, +INF , PT ;  /* 0x7f8000000300780b */ /* 0x000fc80003f3c200 */
[----:B------:R-:W-:-:S13]  /*0b30*/  PLOP3.LUT P0, PT, P0, P1, PT, 0xf8, 0x8f ;  /* 0x00000000008f781c */ /* 0x000fda0000703f70 */
[----:B------:R-:W-:Y:S05]  /*0b40*/  @P0 BRA `(.L_x_14) ;  /* 0x00000004004c0947 */ /* 0x000fea0003800000 */
[----:B------:R-:W-:-:S13]  /*0b50*/  LOP3.LUT P0, RZ, R9, 0x7fffffff, R8, 0xc8, !PT ;  /* 0x7fffffff09ff7812 */ /* 0x000fda000780c808 */
[----:B------:R-:W-:Y:S05]  /*0b60*/  @!P0 BRA `(.L_x_15) ;  /* 0x00000004003c8947 */ /* 0x000fea0003800000 */
[C---:B------:R-:W-:Y:S02]  /*0b70*/  FSETP.NEU.FTZ.AND P2, PT, |R0|.reuse, +INF , PT ;  /* 0x7f8000000000780b */ /* 0x040fe40003f5d200 */
[----:B------:R-:W-:Y:S02]  /*0b80*/  FSETP.NEU.FTZ.AND P1, PT, |R3|, +INF , PT ;  /* 0x7f8000000300780b */ /* 0x000fe40003f3d200 */
[----:B------:R-:W-:-:S11]  /*0b90*/  FSETP.NEU.FTZ.AND P0, PT, |R0|, +INF , PT ;  /* 0x7f8000000000780b */ /* 0x000fd60003f1d200 */
[----:B------:R-:W-:Y:S05]  /*0ba0*/  @!P1 BRA !P2, `(.L_x_15) ;  /* 0x00000004002c9947 */ /* 0x000fea0005000000 */
[----:B------:R-:W-:-:S04]  /*0bb0*/  LOP3.LUT P2, RZ, R8, 0x7fffffff, RZ, 0xc0, !PT ;  /* 0x7fffffff08ff7812 */ /* 0x000fc8000784c0ff */
[----:B------:R-:W-:-:S13]  /*0bc0*/  PLOP3.LUT P1, PT, P1, P2, PT, 0x2f, 0xf2 ;  /* 0x0000000000f2781c */ /* 0x000fda0000f24577 */
[----:B------:R-:W-:Y:S05]  /*0bd0*/  @P1 BRA `(.L_x_16) ;  /* 0x0000000400181947 */ /* 0x000fea0003800000 */
[----:B------:R-:W-:-:S04]  /*0be0*/  LOP3.LUT P1, RZ, R9, 0x7fffffff, RZ, 0xc0, !PT ;  /* 0x7fffffff09ff7812 */ /* 0x000fc8000782c0ff */
[----:B------:R-:W-:-:S13]  /*0bf0*/  PLOP3.LUT P0, PT, P0, P1, PT, 0x2f, 0xf2 ;  /* 0x0000000000f2781c */ /* 0x000fda0000702577 */
[----:B------:R-:W-:Y:S05]  /*0c00*/  @P0 BRA `(.L_x_17) ;  /* 0x0000000400000947 */ /* 0x000fea0003800000 */
[----:B------:R-:W-:Y:S02]  /*0c10*/  ISETP.GE.AND P0, PT, R11, RZ, PT ;  /* 0x000000ff0b00720c */ /* 0x000fe40003f06270 */
[----:B------:R-:W-:-:S11]  /*0c20*/  ISETP.GE.AND P1, PT, R12, RZ, PT ;  /* 0x000000ff0c00720c */ /* 0x000fd60003f26270 */
[----:B------:R-:W-:Y:S01]  /*0c30*/  @P0 MOV R10, RZ ;  /* 0x000000ff000a0202 */ /* 0x000fe20000000f00 */
[----:B------:R-:W-:Y:S02]  /*0c40*/  @!P0 IMAD.MOV.U32 R10, RZ, RZ, -0x40 ;  /* 0xffffffc0ff0a8424 */ /* 0x000fe400078e00ff */
[----:B------:R-:W-:Y:S01]  /*0c50*/  @!P0 FFMA R8, R0, 1.84467440737095516160e+19, RZ ;  /* 0x5f80000000088823 */ /* 0x000fe200000000ff */
[----:B------:R-:W-:Y:S02]  /*0c60*/  @!P1 FFMA R9, R3, 1.84467440737095516160e+19, RZ ;  /* 0x5f80000003099823 */ /* 0x000fe400000000ff */
[----:B------:R-:W-:-:S07]  /*0c70*/  @!P1 IADD3 R10, PT, PT, R10, 0x40, RZ ;  /* 0x000000400a0a9810 */ /* 0x000fce0007ffe0ff */
.L_x_13:
[----:B------:R-:W-:Y:S01]  /*0c80*/  LEA R0, R7, 0xc0800000, 0x17 ;  /* 0xc080000007007811 */ /* 0x000fe200078eb8ff */
[----:B------:R-:W-:Y:S01]  /*0c90*/  VIADD R6, R6, 0xffffff81 ;  /* 0xffffff8106067836 */ /* 0x000fe20000000000 */
[----:B------:R-:W-:Y:S02]  /*0ca0*/  BSSY.RECONVERGENT B2, `(.L_x_18) ;  /* 0x0000035000027945 */ /* 0x000fe40003800200 */
[----:B------:R-:W-:Y:S01]  /*0cb0*/  IADD3 R9, PT, PT, -R0, R9, RZ ;  /* 0x0000000900097210 */ /* 0x000fe20007ffe1ff */
[C---:B------:R-:W-:Y:S01]  /*0cc0*/  IMAD R0, R6.reuse, -0x800000, R8 ;  /* 0xff80000006007824 */ /* 0x040fe200078e0208 */
[----:B------:R-:W-:Y:S02]  /*0cd0*/  IADD3 R7, PT, PT, R6, 0x7f, -R7 ;  /* 0x0000007f06077810 */ /* 0x000fe40007ffe807 */
[----:B------:R-:W0:Y:S01]  /*0ce0*/  MUFU.RCP R3, R9 ;  /* 0x0000000900037308 */ /* 0x000e220000001000 */
[----:B------:R-:W-:Y:S01]  /*0cf0*/  FADD.FTZ R11, -R9, -RZ ;  /* 0x800000ff090b7221 */ /* 0x000fe20000010100 */
[----:B------:R-:W-:-:S03]  /*0d00*/  IADD3 R7, PT, PT, R7, R10, RZ ;  /* 0x0000000a07077210 */ /* 0x000fc60007ffe0ff */
[----:B0-----:R-:W-:-:S04]  /*0d10*/  FFMA R12, R3, R11, 1 ;  /* 0x3f800000030c7423 */ /* 0x001fc8000000000b */
[----:B------:R-:W-:-:S04]  /*0d20*/  FFMA R12, R3, R12, R3 ;  /* 0x0000000c030c7223 */ /* 0x000fc80000000003 */
[----:B------:R-:W-:-:S04]  /*0d30*/  FFMA R3, R0, R12, RZ ;  /* 0x0000000c00037223 */ /* 0x000fc800000000ff */
[----:B------:R-:W-:-:S04]  /*0d40*/  FFMA R8, R11, R3, R0 ;  /* 0x000000030b087223 */ /* 0x000fc80000000000 */
[----:B------:R-:W-:-:S04]  /*0d50*/  FFMA R13, R12, R8, R3 ;  /* 0x000000080c0d7223 */ /* 0x000fc80000000003 */
[----:B------:R-:W-:-:S04]  /*0d60*/  FFMA R8, R11, R13, R0 ;  /* 0x0000000d0b087223 */ /* 0x000fc80000000000 */
[----:B------:R-:W-:-:S05]  /*0d70*/  FFMA R0, R12, R8, R13 ;  /* 0x000000080c007223 */ /* 0x000fca000000000d */
[----:B------:R-:W-:-:S04]  /*0d80*/  SHF.R.U32.HI R3, RZ, 0x17, R0 ;  /* 0x00000017ff037819 */ /* 0x000fc80000011600 */
[----:B------:R-:W-:-:S04]  /*0d90*/  LOP3.LUT R3, R3, 0xff, RZ, 0xc0, !PT ;  /* 0x000000ff03037812 */ /* 0x000fc800078ec0ff */
[----:B------:R-:W-:-:S05]  /*0da0*/  IADD3 R9, PT, PT, R3, R7, RZ ;  /* 0x0000000703097210 */ /* 0x000fca0007ffe0ff */
[----:B------:R-:W-:-:S05]  /*0db0*/  VIADD R3, R9, 0xffffffff ;  /* 0xffffffff09037836 */ /* 0x000fca0000000000 */
[----:B------:R-:W-:-:S13]  /*0dc0*/  ISETP.GE.U32.AND P0, PT, R3, 0xfe, PT ;  /* 0x000000fe0300780c */ /* 0x000fda0003f06070 */
[----:B------:R-:W-:Y:S05]  /*0dd0*/  @!P0 BRA `(.L_x_19) ;  /* 0x0000000000808947 */ /* 0x000fea0003800000 */
[----:B------:R-:W-:-:S13]  /*0de0*/  ISETP.GT.AND P0, PT, R9, 0xfe, PT ;  /* 0x000000fe0900780c */ /* 0x000fda0003f04270 */
[----:B------:R-:W-:Y:S05]  /*0df0*/  @P0 BRA `(.L_x_20) ;  /* 0x00000000006c0947 */ /* 0x000fea0003800000 */
[----:B------:R-:W-:-:S13]  /*0e00*/  ISETP.GE.AND P0, PT, R9, 0x1, PT ;  /* 0x000000010900780c */ /* 0x000fda0003f06270 */
[----:B------:R-:W-:Y:S05]  /*0e10*/  @P0 BRA `(.L_x_21) ;  /* 0x0000000000740947 */ /* 0x000fea0003800000 */
[----:B------:R-:W-:Y:S02]  /*0e20*/  ISETP.GE.AND P0, PT, R9, -0x18, PT ;  /* 0xffffffe80900780c */ /* 0x000fe40003f06270 */
[----:B------:R-:W-:-:S11]  /*0e30*/  LOP3.LUT R0, R0, 0x80000000, RZ, 0xc0, !PT ;  /* 0x8000000000007812 */ /* 0x000fd600078ec0ff */
[----:B------:R-:W-:Y:S05]  /*0e40*/  @!P0 BRA `(.L_x_21) ;  /* 0x0000000000688947 */ /* 0x000fea0003800000 */
[CCC-:B------:R-:W-:Y:S01]  /*0e50*/  FFMA.RZ R3, R12.reuse, R8.reuse, R13.reuse ;  /* 0x000000080c037223 */ /* 0x1c0fe2000000c00d */
[CCC-:B------:R-:W-:Y:S01]  /*0e60*/  FFMA.RM R6, R12.reuse, R8.reuse, R13.reuse ;  /* 0x000000080c067223 */ /* 0x1c0fe2000000400d */
[C---:B------:R-:W-:Y:S02]  /*0e70*/  ISETP.NE.AND P2, PT, R9.reuse, RZ, PT ;  /* 0x000000ff0900720c */ /* 0x040fe40003f45270 */
[----:B------:R-:W-:Y:S02]  /*0e80*/  ISETP.NE.AND P1, PT, R9, RZ, PT ;  /* 0x000000ff0900720c */ /* 0x000fe40003f25270 */
[----:B------:R-:W-:Y:S01]  /*0e90*/  LOP3.LUT R7, R3, 0x7fffff, RZ, 0xc0, !PT ;  /* 0x007fffff03077812 */ /* 0x000fe200078ec0ff */
[----:B------:R-:W-:Y:S01]  /*0ea0*/  FFMA.RP R3, R12, R8, R13 ;  /* 0x000000080c037223 */ /* 0x000fe2000000800d */
[----:B------:R-:W-:Y:S02]  /*0eb0*/  IADD3 R8, PT, PT, R9, 0x20, RZ ;  /* 0x0000002009087810 */ /* 0x000fe40007ffe0ff */
[----:B------:R-:W-:-:S02]  /*0ec0*/  LOP3.LUT R7, R7, 0x800000, RZ, 0xfc, !PT ;  /* 0x0080000007077812 */ /* 0x000fc400078efcff */
[----:B------:R-:W-:Y:S02]  /*0ed0*/  IADD3 R9, PT, PT, -R9, RZ, RZ ;  /* 0x000000ff09097210 */ /* 0x000fe40007ffe1ff */
[----:B------:R-:W-:Y:S02]  /*0ee0*/  SHF.L.U32 R8, R7, R8, RZ ;  /* 0x0000000807087219 */ /* 0x000fe400000006ff */
[----:B------:R-:W-:Y:S02]  /*0ef0*/  FSETP.NEU.FTZ.AND P0, PT, R3, R6, PT ;  /* 0x000000060300720b */ /* 0x000fe40003f1d000 */
[----:B------:R-:W-:Y:S02]  /*0f00*/  SEL R6, R9, RZ, P2 ;  /* 0x000000ff09067207 */ /* 0x000fe40001000000 */
[----:B------:R-:W-:Y:S02]  /*0f10*/  ISETP.NE.AND P1, PT, R8, RZ, P1 ;  /* 0x000000ff0800720c */ /* 0x000fe40000f25270 */
[----:B------:R-:W-:-:S02]  /*0f20*/  SHF.R.U32.HI R6, RZ, R6, R7 ;  /* 0x00000006ff067219 */ /* 0x000fc40000011607 */
[----:B------:R-:W-:Y:S02]  /*0f30*/  PLOP3.LUT P0, PT, P0, P1, PT, 0xf8, 0x8f ;  /* 0x00000000008f781c */ /* 0x000fe40000703f70 */
[----:B------:R-:W-:Y:S02]  /*0f40*/  SHF.R.U32.HI R8, RZ, 0x1, R6 ;  /* 0x00000001ff087819 */ /* 0x000fe40000011606 */
[----:B------:R-:W-:-:S04]  /*0f50*/  SEL R3, RZ, 0x1, !P0 ;  /* 0x00000001ff037807 */ /* 0x000fc80004000000 */
[----:B------:R-:W-:-:S04]  /*0f60*/  LOP3.LUT R3, R3, 0x1, R8, 0xf8, !PT ;  /* 0x0000000103037812 */ /* 0x000fc800078ef808 */
[----:B------:R-:W-:-:S05]  /*0f70*/  LOP3.LUT R3, R3, R6, RZ, 0xc0, !PT ;  /* 0x0000000603037212 */ /* 0x000fca00078ec0ff */
[----:B------:R-:W-:-:S05]  /*0f80*/  IMAD.IADD R3, R8, 0x1, R3 ;  /* 0x0000000108037824 */ /* 0x000fca00078e0203 */
[----:B------:R-:W-:Y:S01]  /*0f90*/  LOP3.LUT R0, R3, R0, RZ, 0xfc, !PT ;  /* 0x0000000003007212 */ /* 0x000fe200078efcff */
[----:B------:R-:W-:Y:S06]  /*0fa0*/  BRA `(.L_x_21) ;  /* 0x0000000000107947 */ /* 0x000fec0003800000 */
.L_x_20:
[----:B------:R-:W-:-:S04]  /*0fb0*/  LOP3.LUT R0, R0, 0x80000000, RZ, 0xc0, !PT ;  /* 0x8000000000007812 */ /* 0x000fc800078ec0ff */
[----:B------:R-:W-:Y:S01]  /*0fc0*/  LOP3.LUT R0, R0, 0x7f800000, RZ, 0xfc, !PT ;  /* 0x7f80000000007812 */ /* 0x000fe200078efcff */
[----:B------:R-:W-:Y:S06]  /*0fd0*/  BRA `(.L_x_21) ;  /* 0x0000000000047947 */ /* 0x000fec0003800000 */
.L_x_19:
[----:B------:R-:W-:-:S07]  /*0fe0*/  LEA R0, R7, R0, 0x17 ;  /* 0x0000000007007211 */ /* 0x000fce00078eb8ff */
.L_x_21:
[----:B------:R-:W-:Y:S05]  /*0ff0*/  BSYNC.RECONVERGENT B2 ;  /* 0x0000000000027941 */ /* 0x000fea0003800200 */
.L_x_18:
[----:B------:R-:W-:Y:S05]  /*1000*/  BRA `(.L_x_22) ;  /* 0x0000000000207947 */ /* 0x000fea0003800000 */
.L_x_17:
[----:B------:R-:W-:-:S04]  /*1010*/  LOP3.LUT R0, R9, 0x80000000, R8, 0x48, !PT ;  /* 0x8000000009007812 */ /* 0x000fc800078e4808 */
[----:B------:R-:W-:Y:S01]  /*1020*/  LOP3.LUT R0, R0, 0x7f800000, RZ, 0xfc, !PT ;  /* 0x7f80000000007812 */ /* 0x000fe200078efcff */
[----:B------:R-:W-:Y:S06]  /*1030*/  BRA `(.L_x_22) ;  /* 0x0000000000147947 */ /* 0x000fec0003800000 */
.L_x_16:
[----:B------:R-:W-:Y:S01]  /*1040*/  LOP3.LUT R0, R9, 0x80000000, R8, 0x48, !PT ;  /* 0x8000000009007812 */ /* 0x000fe200078e4808 */
[----:B------:R-:W-:Y:S06]  /*1050*/  BRA `(.L_x_22) ;  /* 0x00000000000c7947 */ /* 0x000fec0003800000 */
.L_x_15:
[----:B------:R-:W0:Y:S01]  /*1060*/  MUFU.RSQ R0, -QNAN ;  /* 0xffc0000000007908 */ /* 0x000e220000001400 */
[----:B------:R-:W-:Y:S05]  /*1070*/  BRA `(.L_x_22) ;  /* 0x0000000000047947 */ /* 0x000fea0003800000 */
.L_x_14:
[----:B------:R-:W-:-:S07]  /*1080*/  FADD.FTZ R0, R0, R3 ;  /* 0x0000000300007221 */ /* 0x000fce0000010000 */
.L_x_22:
[----:B------:R-:W-:Y:S05]  /*1090*/  BSYNC.RECONVERGENT B1 ;  /* 0x0000000000017941 */ /* 0x000fea0003800200 */
.L_x_12:
[----:B------:R-:W-:-:S04]  /*10a0*/  HFMA2 R3, -RZ, RZ, 0, 0 ;  /* 0x00000000ff037431 */ /* 0x000fc800000001ff */
[----:B0-----:R-:W-:Y:S05]  /*10b0*/  RET.REL.NODEC R2 `(_Z7softmaxPfS_i) ;  /* 0xffffffec02d07950 */ /* 0x001fea0003c3ffff */
.L_x_23:
[----:B------:R-:W-:-:S00]  /*10c0*/  BRA `(.L_x_23) ;  /* 0xfffffffc00fc7947 */ /* 0x000fc0000383ffff */
[----:B------:R-:W-:-:S00]  /*10d0*/  NOP ;  /* 0x0000000000007918 */ /* 0x000fc00000000000 */
        /* <DEDUP_REMOVED lines=10> */
.L_x_24:


//--------------------- .nv.shared._Z7softmaxPfS_i --------------------------
	.section	.nv.shared._Z7softmaxPfS_i,"aw",@nobits
	.sectionflags	@""
	.align	4
.nv.shared._Z7softmaxPfS_i:
	.zero		1028


//--------------------- .nv.shared.reserved.0     --------------------------
	.section	.nv.shared.reserved.0,"aw",@nobits
	.weak		__nv_reservedSMEM_offset_0_alias
	.size		__nv_reservedSMEM_offset_0_alias, 0, 64
	.other		__nv_reservedSMEM_offset_0_alias,@"STO_CUDA_RESERVED_SHARED STV_DEFAULT"
__nv_reservedSMEM_offset_0_alias:
	.zero		0
	.zero		64


//--------------------- .nv.constant0._Z7softmaxPfS_i --------------------------
	.section	.nv.constant0._Z7softmaxPfS_i,"a",@progbits
	.sectionflags	@""
	.align	4
.nv.constant0._Z7softmaxPfS_i:
	.zero		916


//--------------------- SYMBOLS --------------------------

	.type		.nv.reservedSmem.offset0,@object
	.size		.nv.reservedSmem.offset0,0x4
	.type		.nv.reservedSmem.cap,@object
	.size		.nv.reservedSmem.cap,0x4
